//
// Generated by NVIDIA NVVM Compiler
//
// Compiler Build ID: CL-36424714
// Cuda compilation tools, release 13.0, V13.0.88
// Based on NVVM 20.0.0
//

.version 9.0
.target sm_100
.address_size 64

	// .globl	_Z15sumReduceKernelPiS_
// _ZZ20sumReduceKernlSharedPiS_E7portion has been demoted

.visible .entry _Z15sumReduceKernelPiS_(
	.param .u64 .ptr .align 1 _Z15sumReduceKernelPiS__param_0,
	.param .u64 .ptr .align 1 _Z15sumReduceKernelPiS__param_1
)
{
	.reg .pred 	%p<5>;
	.reg .b32 	%r<13>;
	.reg .b64 	%rd<11>;

	ld.param.u64 	%rd2, [_Z15sumReduceKernelPiS__param_0];
	ld.param.u64 	%rd3, [_Z15sumReduceKernelPiS__param_1];
	cvta.to.global.u64 	%rd4, %rd3;
	mov.u32 	%r12, %ntid.x;
	mov.u32 	%r2, %ctaid.x;
	mov.u32 	%r3, %tid.x;
	mad.lo.s32 	%r6, %r12, %r2, %r3;
	setp.lt.u32 	%p1, %r12, 2;
	mul.wide.s32 	%rd5, %r6, 4;
	add.s64 	%rd1, %rd4, %rd5;
	@%p1 bra 	$L__BB0_4;
$L__BB0_1:
	shr.u32 	%r5, %r12, 1;
	setp.ge.u32 	%p2, %r3, %r5;
	@%p2 bra 	$L__BB0_3;
	shl.b32 	%r7, %r5, 2;
	cvt.u64.u32 	%rd6, %r7;
	add.s64 	%rd7, %rd1, %rd6;
	ld.global.u32 	%r8, [%rd7];
	ld.global.u32 	%r9, [%rd1];
	add.s32 	%r10, %r9, %r8;
	st.global.u32 	[%rd1], %r10;
$L__BB0_3:
	bar.sync 	0;
	setp.gt.u32 	%p3, %r12, 3;
	mov.u32 	%r12, %r5;
	@%p3 bra 	$L__BB0_1;
$L__BB0_4:
	setp.ne.s32 	%p4, %r3, 0;
	@%p4 bra 	$L__BB0_6;
	ld.global.u32 	%r11, [%rd1];
	cvta.to.global.u64 	%rd8, %rd2;
	mul.wide.u32 	%rd9, %r2, 4;
	add.s64 	%rd10, %rd8, %rd9;
	st.global.u32 	[%rd10], %r11;
$L__BB0_6:
	ret;

}
	// .globl	_Z20sumReduceKernlSharedPiS_
.visible .entry _Z20sumReduceKernlSharedPiS_(
	.param .u64 .ptr .align 1 _Z20sumReduceKernlSharedPiS__param_0,
	.param .u64 .ptr .align 1 _Z20sumReduceKernlSharedPiS__param_1
)
{
	.reg .pred 	%p<6>;
	.reg .b32 	%r<19>;
	.reg .b64 	%rd<9>;
	// demoted variable
	.shared .align 4 .b8 _ZZ20sumReduceKernlSharedPiS_E7portion[4096];
	ld.param.u64 	%rd1, [_Z20sumReduceKernlSharedPiS__param_0];
	ld.param.u64 	%rd2, [_Z20sumReduceKernlSharedPiS__param_1];
	mov.u32 	%r18, %ntid.x;
	mov.u32 	%r2, %ctaid.x;
	mov.u32 	%r3, %tid.x;
	mad.lo.s32 	%r4, %r18, %r2, %r3;
	setp.gt.s32 	%p1, %r4, 33554431;
	shl.b32 	%r8, %r3, 2;
	mov.u32 	%r9, _ZZ20sumReduceKernlSharedPiS_E7portion;
	add.s32 	%r5, %r9, %r8;
	@%p1 bra 	$L__BB1_2;
	cvta.to.global.u64 	%rd3, %rd2;
	mul.wide.s32 	%rd4, %r4, 4;
	add.s64 	%rd5, %rd3, %rd4;
	ld.global.u32 	%r11, [%rd5];
	st.shared.u32 	[%r5], %r11;
	bra.uni 	$L__BB1_3;
$L__BB1_2:
	mov.b32 	%r10, 0;
	st.shared.u32 	[%r5], %r10;
$L__BB1_3:
	bar.sync 	0;
	setp.lt.u32 	%p2, %r18, 2;
	@%p2 bra 	$L__BB1_7;
$L__BB1_4:
	shr.u32 	%r7, %r18, 1;
	setp.ge.u32 	%p3, %r3, %r7;
	@%p3 bra 	$L__BB1_6;
	shl.b32 	%r12, %r7, 2;
	add.s32 	%r13, %r5, %r12;
	ld.shared.u32 	%r14, [%r13];
	ld.shared.u32 	%r15, [%r5];
	add.s32 	%r16, %r15, %r14;
	st.shared.u32 	[%r5], %r16;
$L__BB1_6:
	bar.sync 	0;
	setp.gt.u32 	%p4, %r18, 3;
	mov.u32 	%r18, %r7;
	@%p4 bra 	$L__BB1_4;
$L__BB1_7:
	setp.ne.s32 	%p5, %r3, 0;
	@%p5 bra 	$L__BB1_9;
	ld.shared.u32 	%r17, [_ZZ20sumReduceKernlSharedPiS_E7portion];
	cvta.to.global.u64 	%rd6, %rd1;
	mul.wide.u32 	%rd7, %r2, 4;
	add.s64 	%rd8, %rd6, %rd7;
	st.global.u32 	[%rd8], %r17;
$L__BB1_9:
	ret;

}


// ===== COMPILED SASS (sm_100) =====

	.target	sm_100

	.elftype	@"ET_EXEC"


//--------------------- .note.nv.tkinfo           --------------------------
	.section	.note.nv.tkinfo,"",@"SHT_NOTE"
	.sectionflags	@"SHF_NOTE_NV_TKINFO"
	.tkinfo
        /*0018*/ 	.word	0x00000002
        /*0030*/ 	.string	""
        /*0030*/ 	.string	"ptxas"
        /*0030*/ 	.string	"Cuda compilation tools, release 13.0, V13.0.88"
        /*0030*/ 	.string	"Build cuda_13.0.r13.0/compiler.36424714_0"
        /*0030*/ 	.string	"-arch sm_100 -m 64 "



//--------------------- .note.nv.cuinfo           --------------------------
	.section	.note.nv.cuinfo,"",@"SHT_NOTE"
	.sectionflags	@"SHF_NOTE_NV_CUINFO"
        /*0018*/ 	.short	0x0002
        /*001a*/ 	.short	0x0064
        /*001c*/ 	.short	0x0082
	.zero		2


//--------------------- .nv.info                  --------------------------
	.section	.nv.info,"",@"SHT_CUDA_INFO"
	.align	4


	//----- nvinfo : EIATTR_REGCOUNT
	.align		4
        /*0000*/ 	.byte	0x04, 0x2f
        /*0002*/ 	.short	(.L_1 - .L_0)
	.align		4
.L_0:
        /*0004*/ 	.word	index@(_Z15sumReduceKernelPiS_)
        /*0008*/ 	.word	0x0000000e


	//----- nvinfo : EIATTR_FRAME_SIZE
	.align		4
.L_1:
        /*000c*/ 	.byte	0x04, 0x11
        /*000e*/ 	.short	(.L_3 - .L_2)
	.align		4
.L_2:
        /*0010*/ 	.word	index@(_Z15sumReduceKernelPiS_)
        /*0014*/ 	.word	0x00000000


	//----- nvinfo : EIATTR_REGCOUNT
	.align		4
.L_3:
        /*0018*/ 	.byte	0x04, 0x2f
        /*001a*/ 	.short	(.L_5 - .L_4)
	.align		4
.L_4:
        /*001c*/ 	.word	index@(_Z20sumReduceKernlSharedPiS_)
        /*0020*/ 	.word	0x0000000a


	//----- nvinfo : EIATTR_FRAME_SIZE
	.align		4
.L_5:
        /*0024*/ 	.byte	0x04, 0x11
        /*0026*/ 	.short	(.L_7 - .L_6)
	.align		4
.L_6:
        /*0028*/ 	.word	index@(_Z20sumReduceKernlSharedPiS_)
        /*002c*/ 	.word	0x00000000


	//----- nvinfo : EIATTR_MIN_STACK_SIZE
	.align		4
.L_7:
        /*0030*/ 	.byte	0x04, 0x12
        /*0032*/ 	.short	(.L_9 - .L_8)
	.align		4
.L_8:
        /*0034*/ 	.word	index@(_Z20sumReduceKernlSharedPiS_)
        /*0038*/ 	.word	0x00000000


	//----- nvinfo : EIATTR_MIN_STACK_SIZE
	.align		4
.L_9:
        /*003c*/ 	.byte	0x04, 0x12
        /*003e*/ 	.short	(.L_11 - .L_10)
	.align		4
.L_10:
        /*0040*/ 	.word	index@(_Z15sumReduceKernelPiS_)
        /*0044*/ 	.word	0x00000000
.L_11:


//--------------------- .nv.compat                --------------------------
	.section	.nv.compat,"",@"SHT_CUDA_COMPAT_INFO"
	.align	4
        /*0000*/ 	.byte	0x02, 0x09, 0x00, 0x00, 0x02, 0x02, 0x01, 0x00, 0x02, 0x05, 0x05, 0x00, 0x03, 0x07, 0x01, 0x01
        /*0010*/ 	.byte	0x02, 0x03, 0x00, 0x00, 0x02, 0x06, 0x01, 0x00, 0x04, 0x0b, 0x08, 0x00, 0x09, 0x00, 0x00, 0x00
        /*0020*/ 	.byte	0x00, 0x00, 0x00, 0x00


//--------------------- .nv.info._Z20sumReduceKernlSharedPiS_ --------------------------
	.section	.nv.info._Z20sumReduceKernlSharedPiS_,"",@"SHT_CUDA_INFO"
	.sectionflags	@""
	.align	4


	//----- nvinfo : EIATTR_CUDA_API_VERSION
	.align		4
        /*0000*/ 	.byte	0x04, 0x37
        /*0002*/ 	.short	(.L_13 - .L_12)
.L_12:
        /*0004*/ 	.word	0x00000082


	//----- nvinfo : EIATTR_KPARAM_INFO
	.align		4
.L_13:
        /*0008*/ 	.byte	0x04, 0x17
        /*000a*/ 	.short	(.L_15 - .L_14)
.L_14:
        /*000c*/ 	.word	0x00000000
        /*0010*/ 	.short	0x0001
        /*0012*/ 	.short	0x0008
        /*0014*/ 	.byte	0x00, 0xf5, 0x21, 0x00


	//----- nvinfo : EIATTR_KPARAM_INFO
	.align		4
.L_15:
        /*0018*/ 	.byte	0x04, 0x17
        /*001a*/ 	.short	(.L_17 - .L_16)
.L_16:
        /*001c*/ 	.word	0x00000000
        /*0020*/ 	.short	0x0000
        /*0022*/ 	.short	0x0000
        /*0024*/ 	.byte	0x00, 0xf5, 0x21, 0x00


	//----- nvinfo : EIATTR_SPARSE_MMA_MASK
	.align		4
.L_17:
        /*0028*/ 	.byte	0x03, 0x50
        /*002a*/ 	.short	0x0000


	//----- nvinfo : EIATTR_MAXREG_COUNT
	.align		4
        /*002c*/ 	.byte	0x03, 0x1b
        /*002e*/ 	.short	0x00ff


	//----- nvinfo : EIATTR_NUM_BARRIERS
	.align		4
        /*0030*/ 	.byte	0x02, 0x4c
        /*0032*/ 	.byte	0x01
	.zero		1


	//----- nvinfo : EIATTR_MERCURY_ISA_VERSION
	.align		4
        /*0034*/ 	.byte	0x03, 0x5f
        /*0036*/ 	.short	0x0101


	//----- nvinfo : EIATTR_VRC_CTA_INIT_COUNT
	.align		4
        /*0038*/ 	.byte	0x02, 0x4a
	.zero		1
	.zero		1


	//----- nvinfo : EIATTR_EXIT_INSTR_OFFSETS
	.align		4
        /*003c*/ 	.byte	0x04, 0x1c
        /*003e*/ 	.short	(.L_19 - .L_18)


	//   ....[0]....
.L_18:
        /*0040*/ 	.word	0x00000200


	//   ....[1]....
        /*0044*/ 	.word	0x00000280


	//----- nvinfo : EIATTR_CBANK_PARAM_SIZE
	.align		4
.L_19:
        /*0048*/ 	.byte	0x03, 0x19
        /*004a*/ 	.short	0x0010


	//----- nvinfo : EIATTR_PARAM_CBANK
	.align		4
        /*004c*/ 	.byte	0x04, 0x0a
        /*004e*/ 	.short	(.L_21 - .L_20)
	.align		4
.L_20:
        /*0050*/ 	.word	index@(.nv.constant0._Z20sumReduceKernlSharedPiS_)
        /*0054*/ 	.short	0x0380
        /*0056*/ 	.short	0x0010


	//----- nvinfo : EIATTR_SW_WAR
	.align		4
.L_21:
        /*0058*/ 	.byte	0x04, 0x36
        /*005a*/ 	.short	(.L_23 - .L_22)
.L_22:
        /*005c*/ 	.word	0x00000008
.L_23:


//--------------------- .nv.info._Z15sumReduceKernelPiS_ --------------------------
	.section	.nv.info._Z15sumReduceKernelPiS_,"",@"SHT_CUDA_INFO"
	.sectionflags	@""
	.align	4


	//----- nvinfo : EIATTR_CUDA_API_VERSION
	.align		4
        /*0000*/ 	.byte	0x04, 0x37
        /*0002*/ 	.short	(.L_25 - .L_24)
.L_24:
        /*0004*/ 	.word	0x00000082


	//----- nvinfo : EIATTR_KPARAM_INFO
	.align		4
.L_25:
        /*0008*/ 	.byte	0x04, 0x17
        /*000a*/ 	.short	(.L_27 - .L_26)
.L_26:
        /*000c*/ 	.word	0x00000000
        /*0010*/ 	.short	0x0001
        /*0012*/ 	.short	0x0008
        /*0014*/ 	.byte	0x00, 0xf5, 0x21, 0x00


	//----- nvinfo : EIATTR_KPARAM_INFO
	.align		4
.L_27:
        /*0018*/ 	.byte	0x04, 0x17
        /*001a*/ 	.short	(.L_29 - .L_28)
.L_28:
        /*001c*/ 	.word	0x00000000
        /*0020*/ 	.short	0x0000
        /*0022*/ 	.short	0x0000
        /*0024*/ 	.byte	0x00, 0xf5, 0x21, 0x00


	//----- nvinfo : EIATTR_SPARSE_MMA_MASK
	.align		4
.L_29:
        /*0028*/ 	.byte	0x03, 0x50
        /*002a*/ 	.short	0x0000


	//----- nvinfo : EIATTR_MAXREG_COUNT
	.align		4
        /*002c*/ 	.byte	0x03, 0x1b
        /*002e*/ 	.short	0x00ff


	//----- nvinfo : EIATTR_NUM_BARRIERS
	.align		4
        /*0030*/ 	.byte	0x02, 0x4c
        /*0032*/ 	.byte	0x01
	.zero		1


	//----- nvinfo : EIATTR_MERCURY_ISA_VERSION
	.align		4
        /*0034*/ 	.byte	0x03, 0x5f
        /*0036*/ 	.short	0x0101


	//----- nvinfo : EIATTR_VRC_CTA_INIT_COUNT
	.align		4
        /*0038*/ 	.byte	0x02, 0x4a
	.zero		1
	.zero		1


	//----- nvinfo : EIATTR_EXIT_INSTR_OFFSETS
	.align		4
        /*003c*/ 	.byte	0x04, 0x1c
        /*003e*/ 	.short	(.L_31 - .L_30)


	//   ....[0]....
.L_30:
        /*0040*/ 	.word	0x000001b0


	//   ....[1]....
        /*0044*/ 	.word	0x00000200


	//----- nvinfo : EIATTR_CRS_STACK_SIZE
	.align		4
.L_31:
        /*0048*/ 	.byte	0x04, 0x1e
        /*004a*/ 	.short	(.L_33 - .L_32)
.L_32:
        /*004c*/ 	.word	0x00000000


	//----- nvinfo : EIATTR_CBANK_PARAM_SIZE
	.align		4
.L_33:
        /*0050*/ 	.byte	0x03, 0x19
        /*0052*/ 	.short	0x0010


	//----- nvinfo : EIATTR_PARAM_CBANK
	.align		4
        /*0054*/ 	.byte	0x04, 0x0a
        /*0056*/ 	.short	(.L_35 - .L_34)
	.align		4
.L_34:
        /*0058*/ 	.word	index@(.nv.constant0._Z15sumReduceKernelPiS_)
        /*005c*/ 	.short	0x0380
        /*005e*/ 	.short	0x0010


	//----- nvinfo : EIATTR_SW_WAR
	.align		4
.L_35:
        /*0060*/ 	.byte	0x04, 0x36
        /*0062*/ 	.short	(.L_37 - .L_36)
.L_36:
        /*0064*/ 	.word	0x00000008
.L_37:


//--------------------- .nv.callgraph             --------------------------
	.section	.nv.callgraph,"",@"SHT_CUDA_CALLGRAPH"
	.align	4
	.sectionentsize	8
	.align		4
        /*0000*/ 	.word	0x00000000
	.align		4
        /*0004*/ 	.word	0xffffffff
	.align		4
        /*0008*/ 	.word	0x00000000
	.align		4
        /*000c*/ 	.word	0xfffffffe
	.align		4
        /*0010*/ 	.word	0x00000000
	.align		4
        /*0014*/ 	.word	0xfffffffd
	.align		4
        /*0018*/ 	.word	0x00000000
	.align		4
        /*001c*/ 	.word	0xfffffffc


//--------------------- .text._Z20sumReduceKernlSharedPiS_ --------------------------
	.section	.text._Z20sumReduceKernlSharedPiS_,"ax",@progbits
	.align	128
        .global         _Z20sumReduceKernlSharedPiS_
        .type           _Z20sumReduceKernlSharedPiS_,@function
        .size           _Z20sumReduceKernlSharedPiS_,(.L_x_8 - _Z20sumReduceKernlSharedPiS_)
        .other          _Z20sumReduceKernlSharedPiS_,@"STO_CUDA_ENTRY STV_DEFAULT"
_Z20sumReduceKernlSharedPiS_:
.text._Z20sumReduceKernlSharedPiS_:
[----:B------:R-:W-:Y:S01]  /*0000*/  LDC R1, c[0x0][0x37c] ;  /* 0x0000df00ff017b82 */ /* 0x000fe20000000800 */
[----:B------:R-:W0:Y:S01]  /*0010*/  S2R R7, SR_CTAID.X ;  /* 0x0000000000077919 */ /* 0x000e220000002500 */
[----:B------:R-:W0:Y:S01]  /*0020*/  LDCU UR8, c[0x0][0x360] ;  /* 0x00006c00ff0877ac */ /* 0x000e220008000800 */
[----:B------:R-:W0:Y:S01]  /*0030*/  S2R R6, SR_TID.X ;  /* 0x0000000000067919 */ /* 0x000e220000002100 */
[----:B------:R-:W1:Y:S01]  /*0040*/  LDCU.64 UR6, c[0x0][0x358] ;  /* 0x00006b00ff0677ac */ /* 0x000e620008000a00 */
[----:B0-----:R-:W-:-:S05]  /*0050*/  IMAD R5, R7, UR8, R6 ;  /* 0x0000000807057c24 */ /* 0x001fca000f8e0206 */
[----:B------:R-:W-:-:S13]  /*0060*/  ISETP.GT.AND P1, PT, R5, 0x1ffffff, PT ;  /* 0x01ffffff0500780c */ /* 0x000fda0003f24270 */
[----:B------:R-:W0:Y:S02]  /*0070*/  @!P1 LDC.64 R2, c[0x0][0x388] ;  /* 0x0000e200ff029b82 */ /* 0x000e240000000a00 */
[----:B0-----:R-:W-:-:S06]  /*0080*/  @!P1 IMAD.WIDE R2, R5, 0x4, R2 ;  /* 0x0000000405029825 */ /* 0x001fcc00078e0202 */
[----:B-1----:R-:W2:Y:S01]  /*0090*/  @!P1 LDG.E R3, desc[UR6][R2.64] ;  /* 0x0000000602039981 */ /* 0x002ea2000c1e1900 */
[----:B------:R-:W0:Y:S01]  /*00a0*/  S2UR UR5, SR_CgaCtaId ;  /* 0x00000000000579c3 */ /* 0x000e220000008800 */
[----:B------:R-:W-:Y:S01]  /*00b0*/  IMAD.U32 R4, RZ, RZ, UR8 ;  /* 0x00000008ff047e24 */ /* 0x000fe2000f8e00ff */
[----:B------:R-:W-:Y:S01]  /*00c0*/  UMOV UR4, 0x400 ;  /* 0x0000040000047882 */ /* 0x000fe20000000000 */
[----:B------:R-:W-:-:S03]  /*00d0*/  ISETP.NE.AND P0, PT, R6, RZ, PT ;  /* 0x000000ff0600720c */ /* 0x000fc60003f05270 */
[----:B------:R-:W-:Y:S01]  /*00e0*/  ISETP.GE.U32.AND P2, PT, R4, 0x2, PT ;  /* 0x000000020400780c */ /* 0x000fe20003f46070 */
[----:B0-----:R-:W-:-:S06]  /*00f0*/  ULEA UR4, UR5, UR4, 0x18 ;  /* 0x0000000405047291 */ /* 0x001fcc000f8ec0ff */
[----:B------:R-:W-:-:S05]  /*0100*/  LEA R0, R6, UR4, 0x2 ;  /* 0x0000000406007c11 */ /* 0x000fca000f8e10ff */
[----:B--2---:R0:W-:Y:S04]  /*0110*/  @!P1 STS [R0], R3 ;  /* 0x0000000300009388 */ /* 0x0041e80000000800 */
[----:B------:R0:W-:Y:S01]  /*0120*/  @P1 STS [R0], RZ ;  /* 0x000000ff00001388 */ /* 0x0001e20000000800 */
[----:B------:R-:W-:Y:S06]  /*0130*/  BAR.SYNC.DEFER_BLOCKING 0x0 ;  /* 0x0000000000007b1d */ /* 0x000fec0000010000 */
[----:B------:R-:W-:Y:S05]  /*0140*/  @!P2 BRA `(.L_x_0) ;  /* 0x00000000002ca947 */ /* 0x000fea0003800000 */
.L_x_1:
[----:B------:R-:W-:-:S04]  /*0150*/  SHF.R.U32.HI R5, RZ, 0x1, R4 ;  /* 0x00000001ff057819 */ /* 0x000fc80000011604 */
[----:B------:R-:W-:-:S13]  /*0160*/  ISETP.GE.U32.AND P1, PT, R6, R5, PT ;  /* 0x000000050600720c */ /* 0x000fda0003f26070 */
[----:B------:R-:W-:Y:S01]  /*0170*/  @!P1 IMAD R2, R5, 0x4, R0 ;  /* 0x0000000405029824 */ /* 0x000fe200078e0200 */
[----:B0-----:R-:W-:Y:S05]  /*0180*/  @!P1 LDS R3, [R0] ;  /* 0x0000000000039984 */ /* 0x001fea0000000800 */
[----:B------:R-:W0:Y:S02]  /*0190*/  @!P1 LDS R2, [R2] ;  /* 0x0000000002029984 */ /* 0x000e240000000800 */
[----:B0-----:R-:W-:-:S05]  /*01a0*/  @!P1 IMAD.IADD R3, R2, 0x1, R3 ;  /* 0x0000000102039824 */ /* 0x001fca00078e0203 */
[----:B------:R1:W-:Y:S01]  /*01b0*/  @!P1 STS [R0], R3 ;  /* 0x0000000300009388 */ /* 0x0003e20000000800 */
[----:B------:R-:W-:Y:S01]  /*01c0*/  BAR.SYNC.DEFER_BLOCKING 0x0 ;  /* 0x0000000000007b1d */ /* 0x000fe20000010000 */
[----:B------:R-:W-:Y:S01]  /*01d0*/  ISETP.GT.U32.AND P1, PT, R4, 0x3, PT ;  /* 0x000000030400780c */ /* 0x000fe20003f24070 */
[----:B------:R-:W-:-:S12]  /*01e0*/  IMAD.MOV.U32 R4, RZ, RZ, R5 ;  /* 0x000000ffff047224 */ /* 0x000fd800078e0005 */
[----:B-1----:R-:W-:Y:S05]  /*01f0*/  @P1 BRA `(.L_x_1) ;  /* 0xfffffffc00d41947 */ /* 0x002fea000383ffff */
.L_x_0:
[----:B------:R-:W-:Y:S05]  /*0200*/  @P0 EXIT ;  /* 0x000000000000094d */ /* 0x000fea0003800000 */
[----:B------:R-:W1:Y:S01]  /*0210*/  S2UR UR5, SR_CgaCtaId ;  /* 0x00000000000579c3 */ /* 0x000e620000008800 */
[----:B------:R-:W-:-:S07]  /*0220*/  UMOV UR4, 0x400 ;  /* 0x0000040000047882 */ /* 0x000fce0000000000 */
[----:B0-----:R-:W0:Y:S01]  /*0230*/  LDC.64 R2, c[0x0][0x380] ;  /* 0x0000e000ff027b82 */ /* 0x001e220000000a00 */
[----:B-1----:R-:W-:Y:S01]  /*0240*/  ULEA UR4, UR5, UR4, 0x18 ;  /* 0x0000000405047291 */ /* 0x002fe2000f8ec0ff */
[----:B0-----:R-:W-:-:S08]  /*0250*/  IMAD.WIDE.U32 R2, R7, 0x4, R2 ;  /* 0x0000000407027825 */ /* 0x001fd000078e0002 */
[----:B------:R-:W0:Y:S04]  /*0260*/  LDS R5, [UR4] ;  /* 0x00000004ff057984 */ /* 0x000e280008000800 */
[----:B0-----:R-:W-:Y:S01]  /*0270*/  STG.E desc[UR6][R2.64], R5 ;  /* 0x0000000502007986 */ /* 0x001fe2000c101906 */
[----:B------:R-:W-:Y:S05]  /*0280*/  EXIT ;  /* 0x000000000000794d */ /* 0x000fea0003800000 */
.L_x_2:
[----:B------:R-:W-:-:S00]  /*0290*/  BRA `(.L_x_2) ;  /* 0xfffffffc00fc7947 */ /* 0x000fc0000383ffff */
[----:B------:R-:W-:-:S00]  /*02a0*/  NOP ;  /* 0x0000000000007918 */ /* 0x000fc00000000000 */
        /* <DEDUP_REMOVED lines=13> */
.L_x_8:


//--------------------- .text._Z15sumReduceKernelPiS_ --------------------------
	.section	.text._Z15sumReduceKernelPiS_,"ax",@progbits
	.align	128
        .global         _Z15sumReduceKernelPiS_
        .type           _Z15sumReduceKernelPiS_,@function
        .size           _Z15sumReduceKernelPiS_,(.L_x_9 - _Z15sumReduceKernelPiS_)
        .other          _Z15sumReduceKernelPiS_,@"STO_CUDA_ENTRY STV_DEFAULT"
_Z15sumReduceKernelPiS_:
.text._Z15sumReduceKernelPiS_:
[----:B------:R-:W-:Y:S01]  /*0000*/  LDC R1, c[0x0][0x37c] ;  /* 0x0000df00ff017b82 */ /* 0x000fe20000000800 */
[----:B------:R-:W0:Y:S01]  /*0010*/  S2R R9, SR_CTAID.X ;  /* 0x0000000000097919 */ /* 0x000e220000002500 */
[----:B------:R-:W1:Y:S06]  /*0020*/  LDCU UR6, c[0x0][0x360] ;  /* 0x00006c00ff0677ac */ /* 0x000e6c0008000800 */
[----:B------:R-:W2:Y:S01]  /*0030*/  LDC.64 R2, c[0x0][0x388] ;  /* 0x0000e200ff027b82 */ /* 0x000ea20000000a00 */
[----:B------:R-:W0:Y:S01]  /*0040*/  S2R R6, SR_TID.X ;  /* 0x0000000000067919 */ /* 0x000e220000002100 */
[----:B------:R-:W3:Y:S01]  /*0050*/  LDCU.64 UR4, c[0x0][0x358] ;  /* 0x00006b00ff0477ac */ /* 0x000ee20008000a00 */
[----:B-1----:R-:W-:-:S02]  /*0060*/  UISETP.GE.U32.AND UP0, UPT, UR6, 0x2, UPT ;  /* 0x000000020600788c */ /* 0x002fc4000bf06070 */
[----:B0-----:R-:W-:-:S04]  /*0070*/  IMAD R5, R9, UR6, R6 ;  /* 0x0000000609057c24 */ /* 0x001fc8000f8e0206 */
[----:B--2---:R-:W-:-:S03]  /*0080*/  IMAD.WIDE R2, R5, 0x4, R2 ;  /* 0x0000000405027825 */ /* 0x004fc600078e0202 */
[----:B---3--:R-:W-:Y:S05]  /*0090*/  BRA.U !UP0, `(.L_x_3) ;  /* 0x0000000108407547 */ /* 0x008fea000b800000 */
[----:B------:R-:W-:-:S07]  /*00a0*/  IMAD.U32 R0, RZ, RZ, UR6 ;  /* 0x00000006ff007e24 */ /* 0x000fce000f8e00ff */
.L_x_6:
[----:B------:R-:W-:Y:S01]  /*00b0*/  SHF.R.U32.HI R11, RZ, 0x1, R0 ;  /* 0x00000001ff0b7819 */ /* 0x000fe20000011600 */
[----:B------:R-:W-:Y:S03]  /*00c0*/  BSSY.RECONVERGENT B0, `(.L_x_4) ;  /* 0x0000009000007945 */ /* 0x000fe60003800200 */
[----:B------:R-:W-:-:S13]  /*00d0*/  ISETP.GE.U32.AND P0, PT, R6, R11, PT ;  /* 0x0000000b0600720c */ /* 0x000fda0003f06070 */
[----:B0-----:R-:W-:Y:S05]  /*00e0*/  @P0 BRA `(.L_x_5) ;  /* 0x0000000000180947 */ /* 0x001fea0003800000 */
[----:B------:R-:W-:Y:S01]  /*00f0*/  LEA R4, P0, R11, R2, 0x2 ;  /* 0x000000020b047211 */ /* 0x000fe200078010ff */
[----:B------:R-:W2:Y:S04]  /*0100*/  LDG.E R7, desc[UR4][R2.64] ;  /* 0x0000000402077981 */ /* 0x000ea8000c1e1900 */
[----:B------:R-:W-:-:S05]  /*0110*/  IMAD.X R5, RZ, RZ, R3, P0 ;  /* 0x000000ffff057224 */ /* 0x000fca00000e0603 */
[----:B------:R-:W2:Y:S02]  /*0120*/  LDG.E R4, desc[UR4][R4.64] ;  /* 0x0000000404047981 */ /* 0x000ea4000c1e1900 */
[----:B--2---:R-:W-:-:S05]  /*0130*/  IADD3 R7, PT, PT, R4, R7, RZ ;  /* 0x0000000704077210 */ /* 0x004fca0007ffe0ff */
[----:B------:R0:W-:Y:S02]  /*0140*/  STG.E desc[UR4][R2.64], R7 ;  /* 0x0000000702007986 */ /* 0x0001e4000c101904 */
.L_x_5:
[----:B------:R-:W-:Y:S05]  /*0150*/  BSYNC.RECONVERGENT B0 ;  /* 0x0000000000007941 */ /* 0x000fea0003800200 */
.L_x_4:
[----:B------:R-:W-:Y:S01]  /*0160*/  BAR.SYNC.DEFER_BLOCKING 0x0 ;  /* 0x0000000000007b1d */ /* 0x000fe20000010000 */
[----:B------:R-:W-:Y:S01]  /*0170*/  ISETP.GT.U32.AND P0, PT, R0, 0x3, PT ;  /* 0x000000030000780c */ /* 0x000fe20003f04070 */
[----:B------:R-:W-:-:S12]  /*0180*/  IMAD.MOV.U32 R0, RZ, RZ, R11 ;  /* 0x000000ffff007224 */ /* 0x000fd800078e000b */
[----:B------:R-:W-:Y:S05]  /*0190*/  @P0 BRA `(.L_x_6) ;  /* 0xfffffffc00c40947 */ /* 0x000fea000383ffff */
.L_x_3:
[----:B------:R-:W-:-:S13]  /*01a0*/  ISETP.NE.AND P0, PT, R6, RZ, PT ;  /* 0x000000ff0600720c */ /* 0x000fda0003f05270 */
[----:B------:R-:W-:Y:S05]  /*01b0*/  @P0 EXIT ;  /* 0x000000000000094d */ /* 0x000fea0003800000 */
[----:B0-----:R-:W2:Y:S01]  /*01c0*/  LDG.E R3, desc[UR4][R2.64] ;  /* 0x0000000402037981 */ /* 0x001ea2000c1e1900 */
[----:B------:R-:W0:Y:S02]  /*01d0*/  LDC.64 R4, c[0x0][0x380] ;  /* 0x0000e000ff047b82 */ /* 0x000e240000000a00 */
[----:B0-----:R-:W-:-:S05]  /*01e0*/  IMAD.WIDE.U32 R4, R9, 0x4, R4 ;  /* 0x0000000409047825 */ /* 0x001fca00078e0004 */
[----:B--2---:R-:W-:Y:S01]  /*01f0*/  STG.E desc[UR4][R4.64], R3 ;  /* 0x0000000304007986 */ /* 0x004fe2000c101904 */
[----:B------:R-:W-:Y:S05]  /*0200*/  EXIT ;  /* 0x000000000000794d */ /* 0x000fea0003800000 */
.L_x_7:
        /* <DEDUP_REMOVED lines=15> */
.L_x_9:


//--------------------- .nv.shared._Z20sumReduceKernlSharedPiS_ --------------------------
	.section	.nv.shared._Z20sumReduceKernlSharedPiS_,"aw",@nobits
	.sectionflags	@""
	.align	4
.nv.shared._Z20sumReduceKernlSharedPiS_:
	.zero		5120


//--------------------- .nv.shared.reserved.0     --------------------------
	.section	.nv.shared.reserved.0,"aw",@nobits
	.weak		__nv_reservedSMEM_offset_0_alias
	.size		__nv_reservedSMEM_offset_0_alias, 0, 64
	.other		__nv_reservedSMEM_offset_0_alias,@"STO_CUDA_RESERVED_SHARED STV_DEFAULT"
__nv_reservedSMEM_offset_0_alias:
	.zero		0
	.zero		64


//--------------------- .nv.constant0._Z20sumReduceKernlSharedPiS_ --------------------------
	.section	.nv.constant0._Z20sumReduceKernlSharedPiS_,"a",@progbits
	.sectionflags	@""
	.align	4
.nv.constant0._Z20sumReduceKernlSharedPiS_:
	.zero		912


//--------------------- .nv.constant0._Z15sumReduceKernelPiS_ --------------------------
	.section	.nv.constant0._Z15sumReduceKernelPiS_,"a",@progbits
	.sectionflags	@""
	.align	4
.nv.constant0._Z15sumReduceKernelPiS_:
	.zero		912


//--------------------- SYMBOLS --------------------------

	.type		.nv.reservedSmem.offset0,@object
	.size		.nv.reservedSmem.offset0,0x4
	.type		.nv.reservedSmem.cap,@object
	.size		.nv.reservedSmem.cap,0x4
